//
// Generated by NVIDIA NVVM Compiler
//
// Compiler Build ID: CL-36424714
// Cuda compilation tools, release 13.0, V13.0.88
// Based on NVVM 20.0.0
//

.version 9.0
.target sm_100
.address_size 64

	// .globl	_Z12helloFromGPUv
.extern .func  (.param .b32 func_retval0) vprintf
(
	.param .b64 vprintf_param_0,
	.param .b64 vprintf_param_1
)
;
.global .align 1 .b8 $str[27] = {72, 101, 108, 108, 111, 32, 102, 114, 111, 109, 32, 71, 80, 85, 32, 116, 104, 114, 101, 97, 100, 32, 37, 105, 33, 10};

.visible .entry _Z12helloFromGPUv()
{
	.local .align 8 .b8 	__local_depot0[8];
	.reg .b64 	%SP;
	.reg .b64 	%SPL;
	.reg .b32 	%r<4>;
	.reg .b64 	%rd<5>;

	mov.u64 	%SPL, __local_depot0;
	cvta.local.u64 	%SP, %SPL;
	add.u64 	%rd1, %SP, 0;
	add.u64 	%rd2, %SPL, 0;
	mov.u32 	%r1, %tid.x;
	st.local.u32 	[%rd2], %r1;
	mov.u64 	%rd3, $str;
	cvta.global.u64 	%rd4, %rd3;
	{ // callseq 0, 0
	.param .b64 param0;
	st.param.b64 	[param0], %rd4;
	.param .b64 param1;
	st.param.b64 	[param1], %rd1;
	.param .b32 retval0;
	call.uni (retval0), 
	vprintf, 
	(
	param0, 
	param1
	);
	ld.param.b32 	%r2, [retval0];
	} // callseq 0
	ret;

}


// ===== COMPILED SASS (sm_100) =====

	.target	sm_100

	.elftype	@"ET_EXEC"


//--------------------- .note.nv.tkinfo           --------------------------
	.section	.note.nv.tkinfo,"",@"SHT_NOTE"
	.sectionflags	@"SHF_NOTE_NV_TKINFO"
	.tkinfo
        /*0018*/ 	.word	0x00000002
        /*0030*/ 	.string	""
        /*0030*/ 	.string	"ptxas"
        /*0030*/ 	.string	"Cuda compilation tools, release 13.0, V13.0.88"
        /*0030*/ 	.string	"Build cuda_13.0.r13.0/compiler.36424714_0"
        /*0030*/ 	.string	"-arch sm_100 -m 64 "



//--------------------- .note.nv.cuinfo           --------------------------
	.section	.note.nv.cuinfo,"",@"SHT_NOTE"
	.sectionflags	@"SHF_NOTE_NV_CUINFO"
        /*0018*/ 	.short	0x0002
        /*001a*/ 	.short	0x0064
        /*001c*/ 	.short	0x0082
	.zero		2


//--------------------- .nv.info                  --------------------------
	.section	.nv.info,"",@"SHT_CUDA_INFO"
	.align	4


	//----- nvinfo : EIATTR_REGCOUNT
	.align		4
        /*0000*/ 	.byte	0x04, 0x2f
        /*0002*/ 	.short	(.L_2 - .L_1)
	.align		4
.L_1:
        /*0004*/ 	.word	index@(_Z12helloFromGPUv)
        /*0008*/ 	.word	0x00000018


	//----- nvinfo : EIATTR_FRAME_SIZE
	.align		4
.L_2:
        /*000c*/ 	.byte	0x04, 0x11
        /*000e*/ 	.short	(.L_4 - .L_3)
	.align		4
.L_3:
        /*0010*/ 	.word	index@(_Z12helloFromGPUv)
        /*0014*/ 	.word	0x00000008


	//----- nvinfo : EIATTR_MIN_STACK_SIZE
	.align		4
.L_4:
        /*0018*/ 	.byte	0x04, 0x12
        /*001a*/ 	.short	(.L_6 - .L_5)
	.align		4
.L_5:
        /*001c*/ 	.word	index@(_Z12helloFromGPUv)
        /*0020*/ 	.word	0x00000008
.L_6:


//--------------------- .nv.compat                --------------------------
	.section	.nv.compat,"",@"SHT_CUDA_COMPAT_INFO"
	.align	4
        /*0000*/ 	.byte	0x02, 0x09, 0x00, 0x00, 0x02, 0x02, 0x01, 0x00, 0x02, 0x05, 0x05, 0x00, 0x03, 0x07, 0x01, 0x01
        /*0010*/ 	.byte	0x02, 0x03, 0x00, 0x00, 0x02, 0x06, 0x01, 0x00, 0x04, 0x0b, 0x08, 0x00, 0x09, 0x00, 0x00, 0x00
        /*0020*/ 	.byte	0x00, 0x00, 0x00, 0x00


//--------------------- .nv.info._Z12helloFromGPUv --------------------------
	.section	.nv.info._Z12helloFromGPUv,"",@"SHT_CUDA_INFO"
	.sectionflags	@""
	.align	4


	//----- nvinfo : EIATTR_CUDA_API_VERSION
	.align		4
        /*0000*/ 	.byte	0x04, 0x37
        /*0002*/ 	.short	(.L_8 - .L_7)
.L_7:
        /*0004*/ 	.word	0x00000082


	//----- nvinfo : EIATTR_SPARSE_MMA_MASK
	.align		4
.L_8:
        /*0008*/ 	.byte	0x03, 0x50
        /*000a*/ 	.short	0x0000


	//----- nvinfo : EIATTR_MAXREG_COUNT
	.align		4
        /*000c*/ 	.byte	0x03, 0x1b
        /*000e*/ 	.short	0x00ff


	//----- nvinfo : EIATTR_EXTERNS
	.align		4
        /*0010*/ 	.byte	0x04, 0x0f
        /*0012*/ 	.short	(.L_10 - .L_9)


	//   ....[0]....
	.align		4
.L_9:
        /*0014*/ 	.word	index@(vprintf)


	//----- nvinfo : EIATTR_MERCURY_ISA_VERSION
	.align		4
.L_10:
        /*0018*/ 	.byte	0x03, 0x5f
        /*001a*/ 	.short	0x0101


	//----- nvinfo : EIATTR_VRC_CTA_INIT_COUNT
	.align		4
        /*001c*/ 	.byte	0x02, 0x4a
	.zero		1
	.zero		1


	//----- nvinfo : EIATTR_SYSCALL_OFFSETS
	.align		4
        /*0020*/ 	.byte	0x04, 0x46
        /*0022*/ 	.short	(.L_12 - .L_11)


	//   ....[0]....
.L_11:
        /*0024*/ 	.word	0x000000e0


	//----- nvinfo : EIATTR_EXIT_INSTR_OFFSETS
	.align		4
.L_12:
        /*0028*/ 	.byte	0x04, 0x1c
        /*002a*/ 	.short	(.L_14 - .L_13)


	//   ....[0]....
.L_13:
        /*002c*/ 	.word	0x000000f0


	//----- nvinfo : EIATTR_SW_WAR
	.align		4
.L_14:
        /*0030*/ 	.byte	0x04, 0x36
        /*0032*/ 	.short	(.L_16 - .L_15)
.L_15:
        /*0034*/ 	.word	0x00000008
.L_16:


//--------------------- .nv.callgraph             --------------------------
	.section	.nv.callgraph,"",@"SHT_CUDA_CALLGRAPH"
	.align	4
	.sectionentsize	8
	.align		4
        /*0000*/ 	.word	0x00000000
	.align		4
        /*0004*/ 	.word	0xffffffff
	.align		4
        /*0008*/ 	.word	index@(_Z12helloFromGPUv)
	.align		4
        /*000c*/ 	.word	index@(vprintf)
	.align		4
        /*0010*/ 	.word	0x00000000
	.align		4
        /*0014*/ 	.word	0xfffffffe
	.align		4
        /*0018*/ 	.word	0x00000000
	.align		4
        /*001c*/ 	.word	0xfffffffd
	.align		4
        /*0020*/ 	.word	0x00000000
	.align		4
        /*0024*/ 	.word	0xfffffffc


//--------------------- .nv.constant4             --------------------------
	.section	.nv.constant4,"a",@progbits
	.align	8
	.align		8
.nv.constant4:
        /*0000*/ 	.dword	vprintf
	.align		8
        /*0008*/ 	.dword	$str


//--------------------- .text._Z12helloFromGPUv   --------------------------
	.section	.text._Z12helloFromGPUv,"ax",@progbits
	.align	128
        .global         _Z12helloFromGPUv
        .type           _Z12helloFromGPUv,@function
        .size           _Z12helloFromGPUv,(.L_x_2 - _Z12helloFromGPUv)
        .other          _Z12helloFromGPUv,@"STO_CUDA_ENTRY STV_DEFAULT"
_Z12helloFromGPUv:
.text._Z12helloFromGPUv:
[----:B------:R-:W0:Y:S01]  /*0000*/  LDC R1, c[0x0][0x37c] ;  /* 0x0000df00ff017b82 */ /* 0x000e220000000800 */
[----:B------:R-:W1:Y:S01]  /*0010*/  S2R R8, SR_TID.X ;  /* 0x0000000000087919 */ /* 0x000e620000002100 */
[----:B0-----:R-:W-:Y:S01]  /*0020*/  VIADD R1, R1, 0xfffffff8 ;  /* 0xfffffff801017836 */ /* 0x001fe20000000000 */
[----:B------:R-:W-:Y:S01]  /*0030*/  MOV R0, 0x0 ;  /* 0x0000000000007802 */ /* 0x000fe20000000f00 */
[----:B------:R-:W0:Y:S04]  /*0040*/  LDCU UR4, c[0x0][0x2f8] ;  /* 0x00005f00ff0477ac */ /* 0x000e280008000800 */
[----:B------:R2:W3:Y:S01]  /*0050*/  LDC.64 R2, c[0x4][R0] ;  /* 0x0100000000027b82 */ /* 0x0004e20000000a00 */
[----:B------:R-:W4:Y:S01]  /*0060*/  LDCU.64 UR6, c[0x4][0x8] ;  /* 0x01000100ff0677ac */ /* 0x000f220008000a00 */
[----:B------:R-:W5:Y:S01]  /*0070*/  LDCU UR5, c[0x0][0x2fc] ;  /* 0x00005f80ff0577ac */ /* 0x000f620008000800 */
[----:B0-----:R-:W-:Y:S01]  /*0080*/  IADD3 R6, P0, PT, R1, UR4, RZ ;  /* 0x0000000401067c10 */ /* 0x001fe2000ff1e0ff */
[----:B----4-:R-:W-:Y:S01]  /*0090*/  IMAD.U32 R4, RZ, RZ, UR6 ;  /* 0x00000006ff047e24 */ /* 0x010fe2000f8e00ff */
[----:B------:R-:W-:-:S03]  /*00a0*/  MOV R5, UR7 ;  /* 0x0000000700057c02 */ /* 0x000fc60008000f00 */
[----:B-----5:R-:W-:Y:S01]  /*00b0*/  IMAD.X R7, RZ, RZ, UR5, P0 ;  /* 0x00000005ff077e24 */ /* 0x020fe200080e06ff */
[----:B-1----:R2:W-:Y:S07]  /*00c0*/  STL [R1], R8 ;  /* 0x0000000801007387 */ /* 0x0025ee0000100800 */
[----:B------:R-:W-:-:S07]  /*00d0*/  LEPC R20, `(.L_x_0) ;  /* 0x000000001014794e */ /* 0x000fce0000000000 */
[----:B--23--:R-:W-:Y:S05]  /*00e0*/  CALL.ABS.NOINC R2 ;  /* 0x0000000002007343 */ /* 0x00cfea0003c00000 */
.L_x_0:
[----:B------:R-:W-:Y:S05]  /*00f0*/  EXIT ;  /* 0x000000000000794d */ /* 0x000fea0003800000 */
.L_x_1:
[----:B------:R-:W-:-:S00]  /*0100*/  BRA `(.L_x_1) ;  /* 0xfffffffc00fc7947 */ /* 0x000fc0000383ffff */
[----:B------:R-:W-:-:S00]  /*0110*/  NOP ;  /* 0x0000000000007918 */ /* 0x000fc00000000000 */
        /* <DEDUP_REMOVED lines=14> */
.L_x_2:


//--------------------- .nv.global.init           --------------------------
	.section	.nv.global.init,"aw",@progbits
.nv.global.init:
	.type		$str,@object
	.size		$str,(.L_0 - $str)
$str:
        /*0000*/ 	.byte	0x48, 0x65, 0x6c, 0x6c, 0x6f, 0x20, 0x66, 0x72, 0x6f, 0x6d, 0x20, 0x47, 0x50, 0x55, 0x20, 0x74
        /*0010*/ 	.byte	0x68, 0x72, 0x65, 0x61, 0x64, 0x20, 0x25, 0x69, 0x21, 0x0a, 0x00
.L_0:


//--------------------- .nv.shared.reserved.0     --------------------------
	.section	.nv.shared.reserved.0,"aw",@nobits
	.weak		__nv_reservedSMEM_offset_0_alias
	.size		__nv_reservedSMEM_offset_0_alias, 0, 64
	.other		__nv_reservedSMEM_offset_0_alias,@"STO_CUDA_RESERVED_SHARED STV_DEFAULT"
__nv_reservedSMEM_offset_0_alias:
	.zero		0
	.zero		64


//--------------------- .nv.constant0._Z12helloFromGPUv --------------------------
	.section	.nv.constant0._Z12helloFromGPUv,"a",@progbits
	.sectionflags	@""
	.align	4
.nv.constant0._Z12helloFromGPUv:
	.zero		896


//--------------------- SYMBOLS --------------------------

	.type		.nv.reservedSmem.offset0,@object
	.size		.nv.reservedSmem.offset0,0x4
	.type		vprintf,@function
